//
// Generated by NVIDIA NVVM Compiler
//
// Compiler Build ID: CL-36424714
// Cuda compilation tools, release 13.0, V13.0.88
// Based on NVVM 20.0.0
//

.version 9.0
.target sm_100
.address_size 64

	// .globl	_Z7dkernelv
.extern .func  (.param .b32 func_retval0) vprintf
(
	.param .b64 vprintf_param_0,
	.param .b64 vprintf_param_1
)
;
.global .align 1 .b8 $str[92] = {103, 114, 105, 100, 68, 105, 109, 46, 120, 32, 58, 32, 37, 100, 44, 103, 114, 105, 100, 68, 105, 109, 46, 121, 32, 58, 32, 37, 100, 44, 103, 114, 105, 100, 68, 105, 109, 46, 122, 32, 37, 100, 10, 98, 108, 111, 99, 107, 68, 105, 109, 46, 120, 32, 58, 32, 37, 100, 44, 98, 108, 111, 99, 107, 68, 105, 109, 46, 121, 32, 58, 32, 37, 100, 44, 98, 108, 111, 99, 107, 68, 105, 109, 46, 122, 32, 58, 32, 37, 100, 10};

.visible .entry _Z7dkernelv()
{
	.local .align 8 .b8 	__local_depot0[24];
	.reg .b64 	%SP;
	.reg .b64 	%SPL;
	.reg .pred 	%p<2>;
	.reg .b32 	%r<20>;
	.reg .b64 	%rd<5>;

	mov.u64 	%SPL, __local_depot0;
	cvta.local.u64 	%SP, %SPL;
	mov.u32 	%r1, %tid.x;
	mov.u32 	%r2, %ctaid.x;
	or.b32  	%r3, %r1, %r2;
	mov.u32 	%r4, %tid.y;
	or.b32  	%r5, %r3, %r4;
	mov.u32 	%r6, %ctaid.y;
	or.b32  	%r7, %r5, %r6;
	mov.u32 	%r8, %tid.z;
	or.b32  	%r9, %r7, %r8;
	mov.u32 	%r10, %ctaid.z;
	or.b32  	%r11, %r9, %r10;
	setp.ne.s32 	%p1, %r11, 0;
	@%p1 bra 	$L__BB0_2;
	add.u64 	%rd1, %SP, 0;
	add.u64 	%rd2, %SPL, 0;
	mov.u32 	%r12, %nctaid.x;
	mov.u32 	%r13, %nctaid.y;
	mov.u32 	%r14, %nctaid.z;
	mov.u32 	%r15, %ntid.x;
	mov.u32 	%r16, %ntid.y;
	mov.u32 	%r17, %ntid.z;
	st.local.v2.u32 	[%rd2], {%r12, %r13};
	st.local.v2.u32 	[%rd2+8], {%r14, %r15};
	st.local.v2.u32 	[%rd2+16], {%r16, %r17};
	mov.u64 	%rd3, $str;
	cvta.global.u64 	%rd4, %rd3;
	{ // callseq 0, 0
	.param .b64 param0;
	st.param.b64 	[param0], %rd4;
	.param .b64 param1;
	st.param.b64 	[param1], %rd1;
	.param .b32 retval0;
	call.uni (retval0), 
	vprintf, 
	(
	param0, 
	param1
	);
	ld.param.b32 	%r18, [retval0];
	} // callseq 0
$L__BB0_2:
	ret;

}


// ===== COMPILED SASS (sm_100) =====

	.target	sm_100

	.elftype	@"ET_EXEC"


//--------------------- .note.nv.tkinfo           --------------------------
	.section	.note.nv.tkinfo,"",@"SHT_NOTE"
	.sectionflags	@"SHF_NOTE_NV_TKINFO"
	.tkinfo
        /*0018*/ 	.word	0x00000002
        /*0030*/ 	.string	""
        /*0030*/ 	.string	"ptxas"
        /*0030*/ 	.string	"Cuda compilation tools, release 13.0, V13.0.88"
        /*0030*/ 	.string	"Build cuda_13.0.r13.0/compiler.36424714_0"
        /*0030*/ 	.string	"-arch sm_100 -m 64 "



//--------------------- .note.nv.cuinfo           --------------------------
	.section	.note.nv.cuinfo,"",@"SHT_NOTE"
	.sectionflags	@"SHF_NOTE_NV_CUINFO"
        /*0018*/ 	.short	0x0002
        /*001a*/ 	.short	0x0064
        /*001c*/ 	.short	0x0082
	.zero		2


//--------------------- .nv.info                  --------------------------
	.section	.nv.info,"",@"SHT_CUDA_INFO"
	.align	4


	//----- nvinfo : EIATTR_REGCOUNT
	.align		4
        /*0000*/ 	.byte	0x04, 0x2f
        /*0002*/ 	.short	(.L_2 - .L_1)
	.align		4
.L_1:
        /*0004*/ 	.word	index@(_Z7dkernelv)
        /*0008*/ 	.word	0x00000018


	//----- nvinfo : EIATTR_FRAME_SIZE
	.align		4
.L_2:
        /*000c*/ 	.byte	0x04, 0x11
        /*000e*/ 	.short	(.L_4 - .L_3)
	.align		4
.L_3:
        /*0010*/ 	.word	index@(_Z7dkernelv)
        /*0014*/ 	.word	0x00000018


	//----- nvinfo : EIATTR_MIN_STACK_SIZE
	.align		4
.L_4:
        /*0018*/ 	.byte	0x04, 0x12
        /*001a*/ 	.short	(.L_6 - .L_5)
	.align		4
.L_5:
        /*001c*/ 	.word	index@(_Z7dkernelv)
        /*0020*/ 	.word	0x00000018
.L_6:


//--------------------- .nv.compat                --------------------------
	.section	.nv.compat,"",@"SHT_CUDA_COMPAT_INFO"
	.align	4
        /*0000*/ 	.byte	0x02, 0x09, 0x00, 0x00, 0x02, 0x02, 0x01, 0x00, 0x02, 0x05, 0x05, 0x00, 0x03, 0x07, 0x01, 0x01
        /*0010*/ 	.byte	0x02, 0x03, 0x00, 0x00, 0x02, 0x06, 0x01, 0x00, 0x04, 0x0b, 0x08, 0x00, 0x09, 0x00, 0x00, 0x00
        /*0020*/ 	.byte	0x00, 0x00, 0x00, 0x00


//--------------------- .nv.info._Z7dkernelv      --------------------------
	.section	.nv.info._Z7dkernelv,"",@"SHT_CUDA_INFO"
	.sectionflags	@""
	.align	4


	//----- nvinfo : EIATTR_CUDA_API_VERSION
	.align		4
        /*0000*/ 	.byte	0x04, 0x37
        /*0002*/ 	.short	(.L_8 - .L_7)
.L_7:
        /*0004*/ 	.word	0x00000082


	//----- nvinfo : EIATTR_SPARSE_MMA_MASK
	.align		4
.L_8:
        /*0008*/ 	.byte	0x03, 0x50
        /*000a*/ 	.short	0x0000


	//----- nvinfo : EIATTR_MAXREG_COUNT
	.align		4
        /*000c*/ 	.byte	0x03, 0x1b
        /*000e*/ 	.short	0x00ff


	//----- nvinfo : EIATTR_EXTERNS
	.align		4
        /*0010*/ 	.byte	0x04, 0x0f
        /*0012*/ 	.short	(.L_10 - .L_9)


	//   ....[0]....
	.align		4
.L_9:
        /*0014*/ 	.word	index@(vprintf)


	//----- nvinfo : EIATTR_MERCURY_ISA_VERSION
	.align		4
.L_10:
        /*0018*/ 	.byte	0x03, 0x5f
        /*001a*/ 	.short	0x0101


	//----- nvinfo : EIATTR_VRC_CTA_INIT_COUNT
	.align		4
        /*001c*/ 	.byte	0x02, 0x4a
	.zero		1
	.zero		1


	//----- nvinfo : EIATTR_SYSCALL_OFFSETS
	.align		4
        /*0020*/ 	.byte	0x04, 0x46
        /*0022*/ 	.short	(.L_12 - .L_11)


	//   ....[0]....
.L_11:
        /*0024*/ 	.word	0x000001f0


	//----- nvinfo : EIATTR_EXIT_INSTR_OFFSETS
	.align		4
.L_12:
        /*0028*/ 	.byte	0x04, 0x1c
        /*002a*/ 	.short	(.L_14 - .L_13)


	//   ....[0]....
.L_13:
        /*002c*/ 	.word	0x000000f0


	//   ....[1]....
        /*0030*/ 	.word	0x00000200


	//----- nvinfo : EIATTR_CRS_STACK_SIZE
	.align		4
.L_14:
        /*0034*/ 	.byte	0x04, 0x1e
        /*0036*/ 	.short	(.L_16 - .L_15)
.L_15:
        /*0038*/ 	.word	0x00000000


	//----- nvinfo : EIATTR_SW_WAR
	.align		4
.L_16:
        /*003c*/ 	.byte	0x04, 0x36
        /*003e*/ 	.short	(.L_18 - .L_17)
.L_17:
        /*0040*/ 	.word	0x00000008
.L_18:


//--------------------- .nv.callgraph             --------------------------
	.section	.nv.callgraph,"",@"SHT_CUDA_CALLGRAPH"
	.align	4
	.sectionentsize	8
	.align		4
        /*0000*/ 	.word	0x00000000
	.align		4
        /*0004*/ 	.word	0xffffffff
	.align		4
        /*0008*/ 	.word	index@(_Z7dkernelv)
	.align		4
        /*000c*/ 	.word	index@(vprintf)
	.align		4
        /*0010*/ 	.word	0x00000000
	.align		4
        /*0014*/ 	.word	0xfffffffe
	.align		4
        /*0018*/ 	.word	0x00000000
	.align		4
        /*001c*/ 	.word	0xfffffffd
	.align		4
        /*0020*/ 	.word	0x00000000
	.align		4
        /*0024*/ 	.word	0xfffffffc


//--------------------- .nv.constant4             --------------------------
	.section	.nv.constant4,"a",@progbits
	.align	8
	.align		8
.nv.constant4:
        /*0000*/ 	.dword	vprintf
	.align		8
        /*0008*/ 	.dword	$str


//--------------------- .text._Z7dkernelv         --------------------------
	.section	.text._Z7dkernelv,"ax",@progbits
	.align	128
        .global         _Z7dkernelv
        .type           _Z7dkernelv,@function
        .size           _Z7dkernelv,(.L_x_2 - _Z7dkernelv)
        .other          _Z7dkernelv,@"STO_CUDA_ENTRY STV_DEFAULT"
_Z7dkernelv:
.text._Z7dkernelv:
[----:B------:R-:W0:Y:S01]  /*0000*/  LDC R1, c[0x0][0x37c] ;  /* 0x0000df00ff017b82 */ /* 0x000e220000000800 */
[----:B------:R-:W1:Y:S07]  /*0010*/  S2R R0, SR_TID.X ;  /* 0x0000000000007919 */ /* 0x000e6e0000002100 */
[----:B------:R-:W1:Y:S01]  /*0020*/  S2UR UR6, SR_CTAID.X ;  /* 0x00000000000679c3 */ /* 0x000e620000002500 */
[----:B------:R-:W2:Y:S01]  /*0030*/  LDCU UR4, c[0x0][0x2f8] ;  /* 0x00005f00ff0477ac */ /* 0x000ea20008000800 */
[----:B0-----:R-:W-:Y:S01]  /*0040*/  VIADD R1, R1, 0xffffffe8 ;  /* 0xffffffe801017836 */ /* 0x001fe20000000000 */
[----:B------:R-:W1:Y:S01]  /*0050*/  S2R R3, SR_TID.Y ;  /* 0x0000000000037919 */ /* 0x000e620000002200 */
[----:B------:R-:W0:Y:S01]  /*0060*/  LDCU UR5, c[0x0][0x2fc] ;  /* 0x00005f80ff0577ac */ /* 0x000e220008000800 */
[----:B------:R-:W3:Y:S03]  /*0070*/  S2R R5, SR_TID.Z ;  /* 0x0000000000057919 */ /* 0x000ee60000002300 */
[----:B------:R-:W3:Y:S08]  /*0080*/  S2UR UR7, SR_CTAID.Y ;  /* 0x00000000000779c3 */ /* 0x000ef00000002600 */
[----:B------:R-:W4:Y:S01]  /*0090*/  S2UR UR8, SR_CTAID.Z ;  /* 0x00000000000879c3 */ /* 0x000f220000002700 */
[----:B--2---:R-:W-:-:S05]  /*00a0*/  IADD3 R6, P1, PT, R1, UR4, RZ ;  /* 0x0000000401067c10 */ /* 0x004fca000ff3e0ff */
[----:B0-----:R-:W-:Y:S01]  /*00b0*/  IMAD.X R7, RZ, RZ, UR5, P1 ;  /* 0x00000005ff077e24 */ /* 0x001fe200088e06ff */
[----:B-1----:R-:W-:-:S04]  /*00c0*/  LOP3.LUT R0, R3, UR6, R0, 0xfe, !PT ;  /* 0x0000000603007c12 */ /* 0x002fc8000f8efe00 */
[----:B---3--:R-:W-:-:S04]  /*00d0*/  LOP3.LUT R0, R5, UR7, R0, 0xfe, !PT ;  /* 0x0000000705007c12 */ /* 0x008fc8000f8efe00 */
[----:B----4-:R-:W-:-:S13]  /*00e0*/  LOP3.LUT P0, RZ, R0, UR8, RZ, 0xfc, !PT ;  /* 0x0000000800ff7c12 */ /* 0x010fda000f80fcff */
[----:B------:R-:W-:Y:S05]  /*00f0*/  @P0 EXIT ;  /* 0x000000000000094d */ /* 0x000fea0003800000 */
[----:B------:R-:W0:Y:S01]  /*0100*/  LDC R8, c[0x0][0x370] ;  /* 0x0000dc00ff087b82 */ /* 0x000e220000000800 */
[----:B------:R-:W-:Y:S01]  /*0110*/  MOV R0, 0x0 ;  /* 0x0000000000007802 */ /* 0x000fe20000000f00 */
[----:B------:R-:W1:Y:S06]  /*0120*/  LDCU.64 UR4, c[0x4][0x8] ;  /* 0x01000100ff0477ac */ /* 0x000e6c0008000a00 */
[----:B------:R-:W0:Y:S08]  /*0130*/  LDC R9, c[0x0][0x374] ;  /* 0x0000dd00ff097b82 */ /* 0x000e300000000800 */
[----:B------:R-:W2:Y:S01]  /*0140*/  LDC R10, c[0x0][0x378] ;  /* 0x0000de00ff0a7b82 */ /* 0x000ea20000000800 */
[----:B-1----:R-:W-:-:S02]  /*0150*/  IMAD.U32 R4, RZ, RZ, UR4 ;  /* 0x00000004ff047e24 */ /* 0x002fc4000f8e00ff */
[----:B------:R-:W-:-:S05]  /*0160*/  IMAD.U32 R5, RZ, RZ, UR5 ;  /* 0x00000005ff057e24 */ /* 0x000fca000f8e00ff */
[----:B------:R-:W2:Y:S08]  /*0170*/  LDC R11, c[0x0][0x360] ;  /* 0x0000d800ff0b7b82 */ /* 0x000eb00000000800 */
[----:B------:R-:W1:Y:S01]  /*0180*/  LDC R12, c[0x0][0x364] ;  /* 0x0000d900ff0c7b82 */ /* 0x000e620000000800 */
[----:B0-----:R0:W-:Y:S07]  /*0190*/  STL.64 [R1], R8 ;  /* 0x0000000801007387 */ /* 0x0011ee0000100a00 */
[----:B------:R-:W1:Y:S01]  /*01a0*/  LDC R13, c[0x0][0x368] ;  /* 0x0000da00ff0d7b82 */ /* 0x000e620000000800 */
[----:B--2---:R0:W-:Y:S07]  /*01b0*/  STL.64 [R1+0x8], R10 ;  /* 0x0000080a01007387 */ /* 0x0041ee0000100a00 */
[----:B------:R0:W2:Y:S01]  /*01c0*/  LDC.64 R2, c[0x4][R0] ;  /* 0x0100000000027b82 */ /* 0x0000a20000000a00 */
[----:B-1----:R0:W-:Y:S02]  /*01d0*/  STL.64 [R1+0x10], R12 ;  /* 0x0000100c01007387 */ /* 0x0021e40000100a00 */
[----:B------:R-:W-:-:S07]  /*01e0*/  LEPC R20, `(.L_x_0) ;  /* 0x000000001014794e */ /* 0x000fce0000000000 */
[----:B0-2---:R-:W-:Y:S05]  /*01f0*/  CALL.ABS.NOINC R2 ;  /* 0x0000000002007343 */ /* 0x005fea0003c00000 */
.L_x_0:
[----:B------:R-:W-:Y:S05]  /*0200*/  EXIT ;  /* 0x000000000000794d */ /* 0x000fea0003800000 */
.L_x_1:
[----:B------:R-:W-:-:S00]  /*0210*/  BRA `(.L_x_1) ;  /* 0xfffffffc00fc7947 */ /* 0x000fc0000383ffff */
[----:B------:R-:W-:-:S00]  /*0220*/  NOP ;  /* 0x0000000000007918 */ /* 0x000fc00000000000 */
        /* <DEDUP_REMOVED lines=13> */
.L_x_2:


//--------------------- .nv.global.init           --------------------------
	.section	.nv.global.init,"aw",@progbits
.nv.global.init:
	.type		$str,@object
	.size		$str,(.L_0 - $str)
$str:
        /*0000*/ 	.byte	0x67, 0x72, 0x69, 0x64, 0x44, 0x69, 0x6d, 0x2e, 0x78, 0x20, 0x3a, 0x20, 0x25, 0x64, 0x2c, 0x67
        /*0010*/ 	.byte	0x72, 0x69, 0x64, 0x44, 0x69, 0x6d, 0x2e, 0x79, 0x20, 0x3a, 0x20, 0x25, 0x64, 0x2c, 0x67, 0x72
        /*0020*/ 	.byte	0x69, 0x64, 0x44, 0x69, 0x6d, 0x2e, 0x7a, 0x20, 0x25, 0x64, 0x0a, 0x62, 0x6c, 0x6f, 0x63, 0x6b
        /*0030*/ 	.byte	0x44, 0x69, 0x6d, 0x2e, 0x78, 0x20, 0x3a, 0x20, 0x25, 0x64, 0x2c, 0x62, 0x6c, 0x6f, 0x63, 0x6b
        /*0040*/ 	.byte	0x44, 0x69, 0x6d, 0x2e, 0x79, 0x20, 0x3a, 0x20, 0x25, 0x64, 0x2c, 0x62, 0x6c, 0x6f, 0x63, 0x6b
        /*0050*/ 	.byte	0x44, 0x69, 0x6d, 0x2e, 0x7a, 0x20, 0x3a, 0x20, 0x25, 0x64, 0x0a, 0x00
.L_0:


//--------------------- .nv.shared.reserved.0     --------------------------
	.section	.nv.shared.reserved.0,"aw",@nobits
	.weak		__nv_reservedSMEM_offset_0_alias
	.size		__nv_reservedSMEM_offset_0_alias, 0, 64
	.other		__nv_reservedSMEM_offset_0_alias,@"STO_CUDA_RESERVED_SHARED STV_DEFAULT"
__nv_reservedSMEM_offset_0_alias:
	.zero		0
	.zero		64


//--------------------- .nv.constant0._Z7dkernelv --------------------------
	.section	.nv.constant0._Z7dkernelv,"a",@progbits
	.sectionflags	@""
	.align	4
.nv.constant0._Z7dkernelv:
	.zero		896


//--------------------- SYMBOLS --------------------------

	.type		.nv.reservedSmem.offset0,@object
	.size		.nv.reservedSmem.offset0,0x4
	.type		vprintf,@function
